//
// Generated by NVIDIA NVVM Compiler
//
// Compiler Build ID: CL-36424714
// Cuda compilation tools, release 13.0, V13.0.88
// Based on NVVM 20.0.0
//

.version 9.0
.target sm_100
.address_size 64

.global .align 4 .b8 guessBox[16];
.global .align 8 .u64 hardcoded = 8006678197202707420;

.entry _Z10threadWorkmPyS_Pl(
	.param .u64 _Z10threadWorkmPyS_Pl_param_0,
	.param .u64 .ptr .align 1 _Z10threadWorkmPyS_Pl_param_1,
	.param .u64 .ptr .align 1 _Z10threadWorkmPyS_Pl_param_2,
	.param .u64 .ptr .align 1 _Z10threadWorkmPyS_Pl_param_3
)
.maxntid 128
.minnctapersm 2
{
	.reg .pred 	%p<16>;
	.reg .b32 	%r<34>;
	.reg .b64 	%rd<25>;

	ld.param.u64 	%rd6, [_Z10threadWorkmPyS_Pl_param_0];
	ld.param.u64 	%rd4, [_Z10threadWorkmPyS_Pl_param_1];
	ld.param.u64 	%rd5, [_Z10threadWorkmPyS_Pl_param_2];
	mov.u32 	%r15, %ctaid.x;
	mov.u32 	%r16, %ntid.x;
	mov.u32 	%r17, %tid.x;
	mad.lo.s32 	%r18, %r15, %r16, %r17;
	cvt.u64.u32 	%rd7, %r18;
	add.s64 	%rd8, %rd6, %rd7;
	ld.global.u64 	%rd9, [hardcoded];
	xor.b64  	%rd10, %rd8, %rd9;
	xor.b64  	%rd11, %rd10, 25214903917;
	mad.lo.s64 	%rd24, %rd11, 25214903917, 11;
	ld.global.u32 	%r1, [guessBox];
	ld.global.u32 	%r2, [guessBox+4];
	ld.global.u32 	%r3, [guessBox+8];
	mov.b32 	%r30, 0;
	ld.global.u32 	%r4, [guessBox+12];
	mov.u32 	%r8, %r30;
	mov.u32 	%r32, %r30;
$L__BB0_1:
	mov.u32 	%r7, %r30;
	setp.ge.s32 	%p1, %r8, %r1;
	setp.le.s32 	%p2, %r8, %r3;
	setp.ge.s32 	%p3, %r33, %r2;
	and.pred  	%p4, %p1, %p3;
	and.pred  	%p5, %p4, %p2;
	setp.le.s32 	%p6, %r33, %r4;
	and.pred  	%p7, %p5, %p6;
	setp.gt.u32 	%p8, %r32, 150;
	or.pred  	%p9, %p7, %p8;
	@%p9 bra 	$L__BB0_3;
	and.b64  	%rd16, %rd24, 281474976710655;
	mad.lo.s64 	%rd17, %rd24, 25214903917, 11;
	shr.u64 	%rd18, %rd17, 42;
	cvt.u32.u64 	%r19, %rd18;
	and.b32  	%r20, %r19, 63;
	mad.lo.s64 	%rd19, %rd24, 8602081037417187945, 277363943098;
	shr.u64 	%rd20, %rd19, 42;
	cvt.u32.u64 	%r21, %rd20;
	and.b32  	%r22, %r21, 63;
	sub.s32 	%r23, %r20, %r22;
	add.s32 	%r8, %r23, %r8;
	add.s32 	%r32, %r32, 1;
	mad.lo.s64 	%rd21, %rd24, 2360119957213856949, 2389171320405252413;
	shr.u64 	%rd22, %rd21, 42;
	cvt.u32.u64 	%r24, %rd22;
	and.b32  	%r25, %r24, 63;
	mad.lo.s64 	%rd24, %rd16, 5985058416696778513, -8542997297661424380;
	shr.u64 	%rd23, %rd24, 42;
	cvt.u32.u64 	%r26, %rd23;
	and.b32  	%r27, %r26, 63;
	add.s32 	%r28, %r25, %r7;
	sub.s32 	%r30, %r28, %r27;
	mov.u32 	%r33, %r7;
	bra.uni 	$L__BB0_1;
$L__BB0_3:
	setp.le.s32 	%p10, %r7, %r4;
	setp.le.s32 	%p11, %r8, %r3;
	and.pred  	%p12, %p10, %p11;
	@%p12 bra 	$L__BB0_5;
	cvta.to.global.u64 	%rd14, %rd4;
	atom.global.add.u64 	%rd15, [%rd14], 1;
	bra.uni 	$L__BB0_7;
$L__BB0_5:
	setp.ge.s32 	%p13, %r7, %r2;
	setp.ge.s32 	%p14, %r8, %r1;
	and.pred  	%p15, %p13, %p14;
	@%p15 bra 	$L__BB0_7;
	cvta.to.global.u64 	%rd12, %rd5;
	atom.global.add.u64 	%rd13, [%rd12], 1;
$L__BB0_7:
	ret;

}
.entry _Z13setupGuessBox3PosS_(
	.param .align 4 .b8 _Z13setupGuessBox3PosS__param_0[8],
	.param .align 4 .b8 _Z13setupGuessBox3PosS__param_1[8]
)
.maxntid 1
.minnctapersm 1
{
	.reg .b32 	%r<5>;

	ld.param.u32 	%r1, [_Z13setupGuessBox3PosS__param_1+4];
	ld.param.u32 	%r2, [_Z13setupGuessBox3PosS__param_1];
	ld.param.u32 	%r3, [_Z13setupGuessBox3PosS__param_0+4];
	ld.param.u32 	%r4, [_Z13setupGuessBox3PosS__param_0];
	st.global.u32 	[guessBox], %r4;
	st.global.u32 	[guessBox+4], %r3;
	st.global.u32 	[guessBox+8], %r2;
	st.global.u32 	[guessBox+12], %r1;
	ret;

}


// ===== COMPILED SASS (sm_100) =====

	.target	sm_100

	.elftype	@"ET_EXEC"


//--------------------- .note.nv.tkinfo           --------------------------
	.section	.note.nv.tkinfo,"",@"SHT_NOTE"
	.sectionflags	@"SHF_NOTE_NV_TKINFO"
	.tkinfo
        /*0018*/ 	.word	0x00000002
        /*0030*/ 	.string	""
        /*0030*/ 	.string	"ptxas"
        /*0030*/ 	.string	"Cuda compilation tools, release 13.0, V13.0.88"
        /*0030*/ 	.string	"Build cuda_13.0.r13.0/compiler.36424714_0"
        /*0030*/ 	.string	"-arch sm_100 -m 64 "



//--------------------- .note.nv.cuinfo           --------------------------
	.section	.note.nv.cuinfo,"",@"SHT_NOTE"
	.sectionflags	@"SHF_NOTE_NV_CUINFO"
        /*0018*/ 	.short	0x0002
        /*001a*/ 	.short	0x0064
        /*001c*/ 	.short	0x0082
	.zero		2


//--------------------- .nv.info                  --------------------------
	.section	.nv.info,"",@"SHT_CUDA_INFO"
	.align	4


	//----- nvinfo : EIATTR_REGCOUNT
	.align		4
        /*0000*/ 	.byte	0x04, 0x2f
        /*0002*/ 	.short	(.L_3 - .L_2)
	.align		4
.L_2:
        /*0004*/ 	.word	index@(_Z10threadWorkmPyS_Pl)
        /*0008*/ 	.word	0x00000015


	//----- nvinfo : EIATTR_FRAME_SIZE
	.align		4
.L_3:
        /*000c*/ 	.byte	0x04, 0x11
        /*000e*/ 	.short	(.L_5 - .L_4)
	.align		4
.L_4:
        /*0010*/ 	.word	index@(_Z10threadWorkmPyS_Pl)
        /*0014*/ 	.word	0x00000000


	//----- nvinfo : EIATTR_REGCOUNT
	.align		4
.L_5:
        /*0018*/ 	.byte	0x04, 0x2f
        /*001a*/ 	.short	(.L_7 - .L_6)
	.align		4
.L_6:
        /*001c*/ 	.word	index@(_Z13setupGuessBox3PosS_)
        /*0020*/ 	.word	0x0000000a


	//----- nvinfo : EIATTR_FRAME_SIZE
	.align		4
.L_7:
        /*0024*/ 	.byte	0x04, 0x11
        /*0026*/ 	.short	(.L_9 - .L_8)
	.align		4
.L_8:
        /*0028*/ 	.word	index@(_Z13setupGuessBox3PosS_)
        /*002c*/ 	.word	0x00000000


	//----- nvinfo : EIATTR_MIN_STACK_SIZE
	.align		4
.L_9:
        /*0030*/ 	.byte	0x04, 0x12
        /*0032*/ 	.short	(.L_11 - .L_10)
	.align		4
.L_10:
        /*0034*/ 	.word	index@(_Z13setupGuessBox3PosS_)
        /*0038*/ 	.word	0x00000000


	//----- nvinfo : EIATTR_MIN_STACK_SIZE
	.align		4
.L_11:
        /*003c*/ 	.byte	0x04, 0x12
        /*003e*/ 	.short	(.L_13 - .L_12)
	.align		4
.L_12:
        /*0040*/ 	.word	index@(_Z10threadWorkmPyS_Pl)
        /*0044*/ 	.word	0x00000000
.L_13:


//--------------------- .nv.compat                --------------------------
	.section	.nv.compat,"",@"SHT_CUDA_COMPAT_INFO"
	.align	4
        /*0000*/ 	.byte	0x02, 0x09, 0x00, 0x00, 0x02, 0x02, 0x01, 0x00, 0x02, 0x05, 0x05, 0x00, 0x03, 0x07, 0x01, 0x01
        /*0010*/ 	.byte	0x02, 0x03, 0x00, 0x00, 0x02, 0x06, 0x01, 0x00, 0x04, 0x0b, 0x08, 0x00, 0x09, 0x00, 0x00, 0x00
        /*0020*/ 	.byte	0x00, 0x00, 0x00, 0x00


//--------------------- .nv.info._Z13setupGuessBox3PosS_ --------------------------
	.section	.nv.info._Z13setupGuessBox3PosS_,"",@"SHT_CUDA_INFO"
	.sectionflags	@""
	.align	4


	//----- nvinfo : EIATTR_CUDA_API_VERSION
	.align		4
        /*0000*/ 	.byte	0x04, 0x37
        /*0002*/ 	.short	(.L_15 - .L_14)
.L_14:
        /*0004*/ 	.word	0x00000082


	//----- nvinfo : EIATTR_KPARAM_INFO
	.align		4
.L_15:
        /*0008*/ 	.byte	0x04, 0x17
        /*000a*/ 	.short	(.L_17 - .L_16)
.L_16:
        /*000c*/ 	.word	0x00000000
        /*0010*/ 	.short	0x0001
        /*0012*/ 	.short	0x0008
        /*0014*/ 	.byte	0x00, 0xf0, 0x21, 0x00


	//----- nvinfo : EIATTR_KPARAM_INFO
	.align		4
.L_17:
        /*0018*/ 	.byte	0x04, 0x17
        /*001a*/ 	.short	(.L_19 - .L_18)
.L_18:
        /*001c*/ 	.word	0x00000000
        /*0020*/ 	.short	0x0000
        /*0022*/ 	.short	0x0000
        /*0024*/ 	.byte	0x00, 0xf0, 0x21, 0x00


	//----- nvinfo : EIATTR_SPARSE_MMA_MASK
	.align		4
.L_19:
        /*0028*/ 	.byte	0x03, 0x50
        /*002a*/ 	.short	0x0000


	//----- nvinfo : EIATTR_MAXREG_COUNT
	.align		4
        /*002c*/ 	.byte	0x03, 0x1b
        /*002e*/ 	.short	0x00ff


	//----- nvinfo : EIATTR_MERCURY_ISA_VERSION
	.align		4
        /*0030*/ 	.byte	0x03, 0x5f
        /*0032*/ 	.short	0x0101


	//----- nvinfo : EIATTR_VRC_CTA_INIT_COUNT
	.align		4
        /*0034*/ 	.byte	0x02, 0x4a
	.zero		1
	.zero		1


	//----- nvinfo : EIATTR_EXIT_INSTR_OFFSETS
	.align		4
        /*0038*/ 	.byte	0x04, 0x1c
        /*003a*/ 	.short	(.L_21 - .L_20)


	//   ....[0]....
.L_20:
        /*003c*/ 	.word	0x00000090


	//----- nvinfo : EIATTR_MAX_THREADS
	.align		4
.L_21:
        /*0040*/ 	.byte	0x04, 0x05
        /*0042*/ 	.short	(.L_23 - .L_22)
.L_22:
        /*0044*/ 	.word	0x00000001
        /*0048*/ 	.word	0x00000001
        /*004c*/ 	.word	0x00000001


	//----- nvinfo : EIATTR_CBANK_PARAM_SIZE
	.align		4
.L_23:
        /*0050*/ 	.byte	0x03, 0x19
        /*0052*/ 	.short	0x0010


	//----- nvinfo : EIATTR_PARAM_CBANK
	.align		4
        /*0054*/ 	.byte	0x04, 0x0a
        /*0056*/ 	.short	(.L_25 - .L_24)
	.align		4
.L_24:
        /*0058*/ 	.word	index@(.nv.constant0._Z13setupGuessBox3PosS_)
        /*005c*/ 	.short	0x0380
        /*005e*/ 	.short	0x0010


	//----- nvinfo : EIATTR_SW_WAR
	.align		4
.L_25:
        /*0060*/ 	.byte	0x04, 0x36
        /*0062*/ 	.short	(.L_27 - .L_26)
.L_26:
        /*0064*/ 	.word	0x00000008
.L_27:


//--------------------- .nv.info._Z10threadWorkmPyS_Pl --------------------------
	.section	.nv.info._Z10threadWorkmPyS_Pl,"",@"SHT_CUDA_INFO"
	.sectionflags	@""
	.align	4


	//----- nvinfo : EIATTR_CUDA_API_VERSION
	.align		4
        /*0000*/ 	.byte	0x04, 0x37
        /*0002*/ 	.short	(.L_29 - .L_28)
.L_28:
        /*0004*/ 	.word	0x00000082


	//----- nvinfo : EIATTR_KPARAM_INFO
	.align		4
.L_29:
        /*0008*/ 	.byte	0x04, 0x17
        /*000a*/ 	.short	(.L_31 - .L_30)
.L_30:
        /*000c*/ 	.word	0x00000000
        /*0010*/ 	.short	0x0003
        /*0012*/ 	.short	0x0018
        /*0014*/ 	.byte	0x00, 0xf5, 0x21, 0x00


	//----- nvinfo : EIATTR_KPARAM_INFO
	.align		4
.L_31:
        /*0018*/ 	.byte	0x04, 0x17
        /*001a*/ 	.short	(.L_33 - .L_32)
.L_32:
        /*001c*/ 	.word	0x00000000
        /*0020*/ 	.short	0x0002
        /*0022*/ 	.short	0x0010
        /*0024*/ 	.byte	0x00, 0xf5, 0x21, 0x00


	//----- nvinfo : EIATTR_KPARAM_INFO
	.align		4
.L_33:
        /*0028*/ 	.byte	0x04, 0x17
        /*002a*/ 	.short	(.L_35 - .L_34)
.L_34:
        /*002c*/ 	.word	0x00000000
        /*0030*/ 	.short	0x0001
        /*0032*/ 	.short	0x0008
        /*0034*/ 	.byte	0x00, 0xf5, 0x21, 0x00


	//----- nvinfo : EIATTR_KPARAM_INFO
	.align		4
.L_35:
        /*0038*/ 	.byte	0x04, 0x17
        /*003a*/ 	.short	(.L_37 - .L_36)
.L_36:
        /*003c*/ 	.word	0x00000000
        /*0040*/ 	.short	0x0000
        /*0042*/ 	.short	0x0000
        /*0044*/ 	.byte	0x00, 0xf0, 0x21, 0x00


	//----- nvinfo : EIATTR_SPARSE_MMA_MASK
	.align		4
.L_37:
        /*0048*/ 	.byte	0x03, 0x50
        /*004a*/ 	.short	0x0000


	//----- nvinfo : EIATTR_MAXREG_COUNT
	.align		4
        /*004c*/ 	.byte	0x03, 0x1b
        /*004e*/ 	.short	0x00ff


	//----- nvinfo : EIATTR_MERCURY_ISA_VERSION
	.align		4
        /*0050*/ 	.byte	0x03, 0x5f
        /*0052*/ 	.short	0x0101


	//----- nvinfo : EIATTR_INT_WARP_WIDE_INSTR_OFFSETS
	.align		4
        /*0054*/ 	.byte	0x04, 0x31
        /*0056*/ 	.short	(.L_39 - .L_38)


	//   ....[0]....
.L_38:
        /*0058*/ 	.word	0x00000510


	//   ....[1]....
        /*005c*/ 	.word	0x00000620


	//----- nvinfo : EIATTR_VRC_CTA_INIT_COUNT
	.align		4
.L_39:
        /*0060*/ 	.byte	0x02, 0x4a
	.zero		1
	.zero		1


	//----- nvinfo : EIATTR_EXIT_INSTR_OFFSETS
	.align		4
        /*0064*/ 	.byte	0x04, 0x1c
        /*0066*/ 	.short	(.L_41 - .L_40)


	//   ....[0]....
.L_40:
        /*0068*/ 	.word	0x000005c0


	//   ....[1]....
        /*006c*/ 	.word	0x000005f0


	//   ....[2]....
        /*0070*/ 	.word	0x000006d0


	//----- nvinfo : EIATTR_MAX_THREADS
	.align		4
.L_41:
        /*0074*/ 	.byte	0x04, 0x05
        /*0076*/ 	.short	(.L_43 - .L_42)
.L_42:
        /*0078*/ 	.word	0x00000080
        /*007c*/ 	.word	0x00000001
        /*0080*/ 	.word	0x00000001


	//----- nvinfo : EIATTR_CRS_STACK_SIZE
	.align		4
.L_43:
        /*0084*/ 	.byte	0x04, 0x1e
        /*0086*/ 	.short	(.L_45 - .L_44)
.L_44:
        /*0088*/ 	.word	0x00000000


	//----- nvinfo : EIATTR_CBANK_PARAM_SIZE
	.align		4
.L_45:
        /*008c*/ 	.byte	0x03, 0x19
        /*008e*/ 	.short	0x0020


	//----- nvinfo : EIATTR_PARAM_CBANK
	.align		4
        /*0090*/ 	.byte	0x04, 0x0a
        /*0092*/ 	.short	(.L_47 - .L_46)
	.align		4
.L_46:
        /*0094*/ 	.word	index@(.nv.constant0._Z10threadWorkmPyS_Pl)
        /*0098*/ 	.short	0x0380
        /*009a*/ 	.short	0x0020


	//----- nvinfo : EIATTR_SW_WAR
	.align		4
.L_47:
        /*009c*/ 	.byte	0x04, 0x36
        /*009e*/ 	.short	(.L_49 - .L_48)
.L_48:
        /*00a0*/ 	.word	0x00000008
.L_49:


//--------------------- .nv.callgraph             --------------------------
	.section	.nv.callgraph,"",@"SHT_CUDA_CALLGRAPH"
	.align	4
	.sectionentsize	8
	.align		4
        /*0000*/ 	.word	0x00000000
	.align		4
        /*0004*/ 	.word	0xffffffff
	.align		4
        /*0008*/ 	.word	0x00000000
	.align		4
        /*000c*/ 	.word	0xfffffffe
	.align		4
        /*0010*/ 	.word	0x00000000
	.align		4
        /*0014*/ 	.word	0xfffffffd
	.align		4
        /*0018*/ 	.word	0x00000000
	.align		4
        /*001c*/ 	.word	0xfffffffc


//--------------------- .nv.constant4             --------------------------
	.section	.nv.constant4,"a",@progbits
	.align	8
	.align		8
.nv.constant4:
        /*0000*/ 	.dword	guessBox
	.align		8
        /*0008*/ 	.dword	hardcoded


//--------------------- .text._Z13setupGuessBox3PosS_ --------------------------
	.section	.text._Z13setupGuessBox3PosS_,"ax",@progbits
	.align	128
.text._Z13setupGuessBox3PosS_:
        .type           _Z13setupGuessBox3PosS_,@function
        .size           _Z13setupGuessBox3PosS_,(.L_x_5 - _Z13setupGuessBox3PosS_)
        .other          _Z13setupGuessBox3PosS_,@"STO_CUDA_ENTRY STV_DEFAULT"
_Z13setupGuessBox3PosS_:
[----:B------:R-:W-:Y:S08]  /*0000*/  LDC R1, c[0x0][0x37c] ;  /* 0x0000df00ff017b82 */ /* 0x000ff00000000800 */
[----:B------:R-:W0:Y:S01]  /*0010*/  LDC.64 R2, c[0x4][RZ] ;  /* 0x01000000ff027b82 */ /* 0x000e220000000a00 */
[----:B------:R-:W0:Y:S07]  /*0020*/  LDCU.64 UR4, c[0x0][0x358] ;  /* 0x00006b00ff0477ac */ /* 0x000e2e0008000a00 */
[----:B------:R-:W0:Y:S08]  /*0030*/  LDC.64 R4, c[0x0][0x380] ;  /* 0x0000e000ff047b82 */ /* 0x000e300000000a00 */
[----:B------:R-:W1:Y:S01]  /*0040*/  LDC.64 R6, c[0x0][0x388] ;  /* 0x0000e200ff067b82 */ /* 0x000e620000000a00 */
[----:B0-----:R-:W-:Y:S04]  /*0050*/  STG.E desc[UR4][R2.64], R4 ;  /* 0x0000000402007986 */ /* 0x001fe8000c101904 */
[----:B------:R-:W-:Y:S04]  /*0060*/  STG.E desc[UR4][R2.64+0x4], R5 ;  /* 0x0000040502007986 */ /* 0x000fe8000c101904 */
[----:B-1----:R-:W-:Y:S04]  /*0070*/  STG.E desc[UR4][R2.64+0x8], R6 ;  /* 0x0000080602007986 */ /* 0x002fe8000c101904 */
[----:B------:R-:W-:Y:S01]  /*0080*/  STG.E desc[UR4][R2.64+0xc], R7 ;  /* 0x00000c0702007986 */ /* 0x000fe2000c101904 */
[----:B------:R-:W-:Y:S05]  /*0090*/  EXIT ;  /* 0x000000000000794d */ /* 0x000fea0003800000 */
.L_x_0:
[----:B------:R-:W-:-:S00]  /*00a0*/  BRA `(.L_x_0) ;  /* 0xfffffffc00fc7947 */ /* 0x000fc0000383ffff */
[----:B------:R-:W-:-:S00]  /*00b0*/  NOP ;  /* 0x0000000000007918 */ /* 0x000fc00000000000 */
        /* <DEDUP_REMOVED lines=12> */
.L_x_5:


//--------------------- .text._Z10threadWorkmPyS_Pl --------------------------
	.section	.text._Z10threadWorkmPyS_Pl,"ax",@progbits
	.align	128
.text._Z10threadWorkmPyS_Pl:
        .type           _Z10threadWorkmPyS_Pl,@function
        .size           _Z10threadWorkmPyS_Pl,(.L_x_6 - _Z10threadWorkmPyS_Pl)
        .other          _Z10threadWorkmPyS_Pl,@"STO_CUDA_ENTRY STV_DEFAULT"
_Z10threadWorkmPyS_Pl:
[----:B------:R-:W0:Y:S08]  /*0000*/  LDC R1, c[0x0][0x37c] ;  /* 0x0000df00ff017b82 */ /* 0x000e300000000800 */
[----:B------:R-:W1:Y:S01]  /*0010*/  LDC.64 R8, c[0x4][RZ] ;  /* 0x01000000ff087b82 */ /* 0x000e620000000a00 */
[----:B------:R-:W1:Y:S07]  /*0020*/  LDCU.64 UR8, c[0x0][0x358] ;  /* 0x00006b00ff0877ac */ /* 0x000e6e0008000a00 */
[----:B------:R-:W2:Y:S01]  /*0030*/  LDC.64 R2, c[0x4][0x8] ;  /* 0x01000200ff027b82 */ /* 0x000ea20000000a00 */
[----:B------:R-:W3:Y:S01]  /*0040*/  S2R R10, SR_TID.X ;  /* 0x00000000000a7919 */ /* 0x000ee20000002100 */
[----:B------:R-:W4:Y:S01]  /*0050*/  LDCU.64 UR6, c[0x0][0x380] ;  /* 0x00007000ff0677ac */ /* 0x000f220008000a00 */
[----:B-1----:R-:W0:Y:S04]  /*0060*/  LDG.E R0, desc[UR8][R8.64+0x4] ;  /* 0x0000040808007981 */ /* 0x002e28000c1e1900 */
[----:B------:R-:W5:Y:S04]  /*0070*/  LDG.E R4, desc[UR8][R8.64] ;  /* 0x0000000808047981 */ /* 0x000f68000c1e1900 */
[----:B------:R-:W5:Y:S04]  /*0080*/  LDG.E R5, desc[UR8][R8.64+0xc] ;  /* 0x00000c0808057981 */ /* 0x000f68000c1e1900 */
[----:B------:R-:W5:Y:S04]  /*0090*/  LDG.E R6, desc[UR8][R8.64+0x8] ;  /* 0x0000080808067981 */ /* 0x000f68000c1e1900 */
[----:B--2---:R-:W2:Y:S01]  /*00a0*/  LDG.E.64 R2, desc[UR8][R2.64] ;  /* 0x0000000802027981 */ /* 0x004ea2000c1e1b00 */
[----:B------:R-:W3:Y:S08]  /*00b0*/  S2UR UR4, SR_CTAID.X ;  /* 0x00000000000479c3 */ /* 0x000ef00000002500 */
[----:B------:R-:W3:Y:S02]  /*00c0*/  LDC R7, c[0x0][0x360] ;  /* 0x0000d800ff077b82 */ /* 0x000ee40000000800 */
[----:B---3--:R-:W-:-:S05]  /*00d0*/  IMAD R7, R7, UR4, R10 ;  /* 0x0000000407077c24 */ /* 0x008fca000f8e020a */
[----:B----4-:R-:W-:-:S05]  /*00e0*/  IADD3 R7, P0, PT, R7, UR6, RZ ;  /* 0x0000000607077c10 */ /* 0x010fca000ff1e0ff */
[----:B------:R-:W-:Y:S02]  /*00f0*/  IMAD.X R11, RZ, RZ, UR7, P0 ;  /* 0x00000007ff0b7e24 */ /* 0x000fe400080e06ff */
[----:B------:R-:W-:Y:S01]  /*0100*/  HFMA2 R15, -RZ, RZ, 0, 0 ;  /* 0x00000000ff0f7431 */ /* 0x000fe200000001ff */
[----:B0-----:R-:W-:-:S04]  /*0110*/  ISETP.GE.AND P0, PT, R1, R0, PT ;  /* 0x000000000100720c */ /* 0x001fc80003f06270 */
[----:B-----5:R-:W-:Y:S02]  /*0120*/  ISETP.LE.AND P0, PT, R4, RZ, P0 ;  /* 0x000000ff0400720c */ /* 0x020fe40000703270 */
[----:B------:R-:W-:Y:S02]  /*0130*/  ISETP.LE.AND P1, PT, R12, R5, PT ;  /* 0x000000050c00720c */ /* 0x000fe40003f23270 */
[----:B------:R-:W-:Y:S02]  /*0140*/  ISETP.GE.AND P0, PT, R6, RZ, P0 ;  /* 0x000000ff0600720c */ /* 0x000fe40000706270 */
[----:B--2---:R-:W-:Y:S01]  /*0150*/  LOP3.LUT R10, R11, 0x5, R3, 0x96, !PT ;  /* 0x000000050b0a7812 */ /* 0x004fe200078e9603 */
[----:B------:R-:W-:Y:S01]  /*0160*/  IMAD.MOV.U32 R3, RZ, RZ, 0x0 ;  /* 0x00000000ff037424 */ /* 0x000fe200078e00ff */
[----:B------:R-:W-:Y:S01]  /*0170*/  LOP3.LUT R7, R7, 0xdeece66d, R2, 0x96, !PT ;  /* 0xdeece66d07077812 */ /* 0x000fe200078e9602 */
[----:B------:R-:W-:Y:S02]  /*0180*/  IMAD.MOV.U32 R2, RZ, RZ, 0xb ;  /* 0x0000000bff027424 */ /* 0x000fe400078e00ff */
[----:B------:R-:W-:-:S02]  /*0190*/  IMAD R10, R10, -0x21131993, RZ ;  /* 0xdeece66d0a0a7824 */ /* 0x000fc400078e02ff */
[----:B------:R-:W-:-:S04]  /*01a0*/  IMAD.WIDE.U32 R8, R7, -0x21131993, R2 ;  /* 0xdeece66d07087825 */ /* 0x000fc800078e0002 */
[----:B------:R-:W-:Y:S01]  /*01b0*/  IMAD R11, R7, 0x5, R10 ;  /* 0x00000005070b7824 */ /* 0x000fe200078e020a */
[----:B------:R-:W-:Y:S01]  /*01c0*/  MOV R13, R8 ;  /* 0x00000008000d7202 */ /* 0x000fe20000000f00 */
[----:B------:R-:W-:Y:S02]  /*01d0*/  IMAD.MOV.U32 R7, RZ, RZ, RZ ;  /* 0x000000ffff077224 */ /* 0x000fe400078e00ff */
[----:B------:R-:W-:Y:S02]  /*01e0*/  IMAD.IADD R11, R9, 0x1, R11 ;  /* 0x00000001090b7824 */ /* 0x000fe400078e020b */
[----:B------:R-:W-:Y:S01]  /*01f0*/  IMAD.MOV.U32 R10, RZ, RZ, RZ ;  /* 0x000000ffff0a7224 */ /* 0x000fe200078e00ff */
[----:B------:R-:W-:Y:S06]  /*0200*/  @P0 BRA P1, `(.L_x_1) ;  /* 0x0000000000ac0947 */ /* 0x000fec0000800000 */
[----:B------:R-:W-:Y:S01]  /*0210*/  BSSY.RECONVERGENT B0, `(.L_x_1) ;  /* 0x000002a000007945 */ /* 0x000fe20003800200 */
.L_x_2:
[----:B------:R-:W-:Y:S01]  /*0220*/  MOV R9, 0x40 ;  /* 0x0000004000097802 */ /* 0x000fe20000000f00 */
[----:B------:R-:W-:Y:S01]  /*0230*/  IMAD.MOV.U32 R8, RZ, RZ, -0x6bd21946 ;  /* 0x942de6baff087424 */ /* 0x000fe200078e00ff */
[----:B------:R-:W-:Y:S01]  /*0240*/  ISETP.GE.AND P0, PT, R10, R0, PT ;  /* 0x000000000a00720c */ /* 0x000fe20003f06270 */
[----:B------:R-:W-:Y:S01]  /*0250*/  IMAD R14, R11, -0x21131993, RZ ;  /* 0xdeece66d0b0e7824 */ /* 0x000fe200078e02ff */
[----:B------:R-:W-:Y:S01]  /*0260*/  IADD3 R15, PT, PT, R15, 0x1, RZ ;  /* 0x000000010f0f7810 */ /* 0x000fe20007ffe0ff */
[----:B------:R-:W-:Y:S02]  /*0270*/  IMAD R16, R11, -0x4b9ff597, RZ ;  /* 0xb4600a690b107824 */ /* 0x000fe400078e02ff */
[----:B------:R-:W-:-:S04]  /*0280*/  IMAD.HI.U32 R8, R13, -0x4b9ff597, R8 ;  /* 0xb4600a690d087827 */ /* 0x000fc800078e0008 */
[----:B------:R-:W-:-:S04]  /*0290*/  IMAD.HI.U32 R12, R13, -0x21131993, R2 ;  /* 0xdeece66d0d0c7827 */ /* 0x000fc800078e0002 */
[C---:B------:R-:W-:Y:S02]  /*02a0*/  IMAD R9, R13.reuse, 0x5, R14 ;  /* 0x000000050d097824 */ /* 0x040fe400078e020e */
[----:B------:R-:W-:Y:S01]  /*02b0*/  IMAD R17, R13, 0x7760bb20, R16 ;  /* 0x7760bb200d117824 */ /* 0x000fe200078e0210 */
[C---:B------:R-:W-:Y:S01]  /*02c0*/  LOP3.LUT R16, R11.reuse, 0xffff, RZ, 0xc0, !PT ;  /* 0x0000ffff0b107812 */ /* 0x040fe200078ec0ff */
[----:B------:R-:W-:Y:S02]  /*02d0*/  IMAD.IADD R12, R12, 0x1, R9 ;  /* 0x000000010c0c7824 */ /* 0x000fe400078e0209 */
[----:B------:R-:W-:Y:S02]  /*02e0*/  IMAD.IADD R14, R8, 0x1, R17 ;  /* 0x00000001080e7824 */ /* 0x000fe400078e0211 */
[----:B------:R-:W-:Y:S02]  /*02f0*/  HFMA2 R8, -RZ, RZ, 68.875, 167.625 ;  /* 0x544e593dff087431 */ /* 0x000fe400000001ff */
[----:B------:R-:W-:Y:S01]  /*0300*/  IMAD.MOV.U32 R9, RZ, RZ, 0x21280aa8 ;  /* 0x21280aa8ff097424 */ /* 0x000fe200078e00ff */
[----:B------:R-:W-:Y:S01]  /*0310*/  SHF.R.U32.HI R12, RZ, 0xa, R12 ;  /* 0x0000000aff0c7819 */ /* 0x000fe2000001160c */
[----:B------:R-:W-:Y:S01]  /*0320*/  IMAD R18, R11, -0x42f53b4b, RZ ;  /* 0xbd0ac4b50b127824 */ /* 0x000fe200078e02ff */
[----:B------:R-:W-:Y:S01]  /*0330*/  SHF.R.U32.HI R14, RZ, 0xa, R14 ;  /* 0x0000000aff0e7819 */ /* 0x000fe2000001160e */
[----:B------:R-:W-:Y:S01]  /*0340*/  IMAD R16, R16, 0x772c5f11, RZ ;  /* 0x772c5f1110107824 */ /* 0x000fe200078e02ff */
[----:B------:R-:W-:-:S02]  /*0350*/  LOP3.LUT R12, R12, 0x3f, RZ, 0xc0, !PT ;  /* 0x0000003f0c0c7812 */ /* 0x000fc400078ec0ff */
[----:B------:R-:W-:Y:S01]  /*0360*/  LOP3.LUT R14, R14, 0x3f, RZ, 0xc0, !PT ;  /* 0x0000003f0e0e7812 */ /* 0x000fe200078ec0ff */
[C---:B------:R-:W-:Y:S02]  /*0370*/  IMAD R11, R13.reuse, 0x530f32eb, R16 ;  /* 0x530f32eb0d0b7824 */ /* 0x040fe400078e0210 */
[----:B------:R-:W-:Y:S01]  /*0380*/  IMAD.HI.U32 R17, R13, -0x42f53b4b, R8 ;  /* 0xbd0ac4b50d117827 */ /* 0x000fe200078e0008 */
[----:B------:R-:W-:Y:S02]  /*0390*/  IADD3 R7, PT, PT, R7, R12, -R14 ;  /* 0x0000000c07077210 */ /* 0x000fe40007ffe80e */
[----:B------:R-:W-:Y:S01]  /*03a0*/  MOV R9, 0x89712d38 ;  /* 0x89712d3800097802 */ /* 0x000fe20000000f00 */
[----:B------:R-:W-:Y:S01]  /*03b0*/  IMAD.MOV.U32 R8, RZ, RZ, 0x73c4cd04 ;  /* 0x73c4cd04ff087424 */ /* 0x000fe200078e00ff */
[----:B------:R-:W-:Y:S01]  /*03c0*/  ISETP.GE.AND P0, PT, R7, R4, P0 ;  /* 0x000000040700720c */ /* 0x000fe20000706270 */
[C---:B------:R-:W-:Y:S02]  /*03d0*/  IMAD R12, R13.reuse, 0x20c0d498, R18 ;  /* 0x20c0d4980d0c7824 */ /* 0x040fe400078e0212 */
[----:B------:R-:W-:Y:S01]  /*03e0*/  IMAD.WIDE.U32 R8, R13, 0x772c5f11, R8 ;  /* 0x772c5f110d087825 */ /* 0x000fe200078e0008 */
[----:B------:R-:W-:-:S03]  /*03f0*/  ISETP.LE.AND P0, PT, R7, R6, P0 ;  /* 0x000000060700720c */ /* 0x000fc60000703270 */
[----:B------:R-:W-:Y:S01]  /*0400*/  IMAD.IADD R12, R17, 0x1, R12 ;  /* 0x00000001110c7824 */ /* 0x000fe200078e020c */
[----:B------:R-:W-:Y:S01]  /*0410*/  ISETP.LE.AND P0, PT, R10, R5, P0 ;  /* 0x000000050a00720c */ /* 0x000fe20000703270 */
[----:B------:R-:W-:Y:S02]  /*0420*/  IMAD.IADD R11, R9, 0x1, R11 ;  /* 0x00000001090b7824 */ /* 0x000fe400078e020b */
[----:B------:R-:W-:Y:S01]  /*0430*/  IMAD.MOV.U32 R13, RZ, RZ, R8 ;  /* 0x000000ffff0d7224 */ /* 0x000fe200078e0008 */
[----:B------:R-:W-:Y:S02]  /*0440*/  ISETP.GT.U32.OR P0, PT, R15, 0x96, P0 ;  /* 0x000000960f00780c */ /* 0x000fe40000704470 */
[----:B------:R-:W-:Y:S02]  /*0450*/  SHF.R.U32.HI R9, RZ, 0xa, R12 ;  /* 0x0000000aff097819 */ /* 0x000fe4000001160c */
[----:B------:R-:W-:Y:S02]  /*0460*/  SHF.R.U32.HI R12, RZ, 0xa, R11 ;  /* 0x0000000aff0c7819 */ /* 0x000fe4000001160b */
[----:B------:R-:W-:-:S02]  /*0470*/  LOP3.LUT R9, R9, 0x3f, RZ, 0xc0, !PT ;  /* 0x0000003f09097812 */ /* 0x000fc400078ec0ff */
[----:B------:R-:W-:-:S04]  /*0480*/  LOP3.LUT R12, R12, 0x3f, RZ, 0xc0, !PT ;  /* 0x0000003f0c0c7812 */ /* 0x000fc800078ec0ff */
[----:B------:R-:W-:Y:S01]  /*0490*/  IADD3 R10, PT, PT, -R12, R9, R10 ;  /* 0x000000090c0a7210 */ /* 0x000fe20007ffe10a */
[----:B------:R-:W-:Y:S06]  /*04a0*/  @!P0 BRA `(.L_x_2) ;  /* 0xfffffffc005c8947 */ /* 0x000fec000383ffff */
[----:B------:R-:W-:Y:S05]  /*04b0*/  BSYNC.RECONVERGENT B0 ;  /* 0x0000000000007941 */ /* 0x000fea0003800200 */
.L_x_1:
[----:B------:R-:W-:Y:S02]  /*04c0*/  ISETP.GT.AND P0, PT, R7, R6, PT ;  /* 0x000000060700720c */ /* 0x000fe40003f04270 */
[----:B------:R-:W-:-:S13]  /*04d0*/  ISETP.LE.AND P1, PT, R10, R5, PT ;  /* 0x000000050a00720c */ /* 0x000fda0003f23270 */
[----:B------:R-:W-:Y:S05]  /*04e0*/  @!P0 BRA P1, `(.L_x_3) ;  /* 0x0000000000388947 */ /* 0x000fea0000800000 */
[----:B------:R-:W0:Y:S01]  /*04f0*/  S2R R0, SR_LANEID ;  /* 0x0000000000007919 */ /* 0x000e220000000000 */
[----:B------:R-:W1:Y:S01]  /*0500*/  LDC.64 R2, c[0x0][0x388] ;  /* 0x0000e200ff027b82 */ /* 0x000e620000000a00 */
[----:B------:R-:W-:Y:S02]  /*0510*/  VOTEU.ANY UR4, UPT, PT ;  /* 0x0000000000047886 */ /* 0x000fe400038e0100 */
[----:B------:R-:W-:Y:S02]  /*0520*/  UPOPC UR6, UR4 ;  /* 0x00000004000672bf */ /* 0x000fe40008000000 */
[----:B------:R-:W-:Y:S02]  /*0530*/  UFLO.U32 UR5, UR4 ;  /* 0x00000004000572bd */ /* 0x000fe400080e0000 */
[----:B------:R-:W-:Y:S01]  /*0540*/  UIMAD.WIDE.U32 UR6, UR6, 0x1, URZ ;  /* 0x00000001060678a5 */ /* 0x000fe2000f8e00ff */
[----:B------:R-:W-:-:S03]  /*0550*/  UMOV UR4, URZ ;  /* 0x000000ff00047c82 */ /* 0x000fc60008000000 */
[----:B------:R-:W-:Y:S02]  /*0560*/  UIADD3 UR4, UPT, UPT, UR7, UR4, URZ ;  /* 0x0000000407047290 */ /* 0x000fe4000fffe0ff */
[----:B------:R-:W-:Y:S01]  /*0570*/  MOV R5, UR7 ;  /* 0x0000000700057c02 */ /* 0x000fe20008000f00 */
[----:B------:R-:W-:-:S03]  /*0580*/  IMAD.U32 R4, RZ, RZ, UR6 ;  /* 0x00000006ff047e24 */ /* 0x000fc6000f8e00ff */
[----:B------:R-:W-:Y:S01]  /*0590*/  IMAD.U32 R5, RZ, RZ, UR4 ;  /* 0x00000004ff057e24 */ /* 0x000fe2000f8e00ff */
[----:B0-----:R-:W-:-:S13]  /*05a0*/  ISETP.EQ.U32.AND P0, PT, R0, UR5, PT ;  /* 0x0000000500007c0c */ /* 0x001fda000bf02070 */
[----:B-1----:R-:W-:Y:S01]  /*05b0*/  @P0 REDG.E.ADD.64.STRONG.GPU desc[UR8][R2.64], R4 ;  /* 0x000000040200098e */ /* 0x002fe2000c12e508 */
[----:B------:R-:W-:Y:S05]  /*05c0*/  EXIT ;  /* 0x000000000000794d */ /* 0x000fea0003800000 */
.L_x_3:
[----:B------:R-:W-:Y:S02]  /*05d0*/  ISETP.GE.AND P0, PT, R7, R4, PT ;  /* 0x000000040700720c */ /* 0x000fe40003f06270 */
[----:B------:R-:W-:-:S13]  /*05e0*/  ISETP.GE.AND P1, PT, R10, R0, PT ;  /* 0x000000000a00720c */ /* 0x000fda0003f26270 */
[----:B------:R-:W-:Y:S05]  /*05f0*/  @P0 EXIT P1 ;  /* 0x000000000000094d */ /* 0x000fea0000800000 */
        /* <DEDUP_REMOVED lines=14> */
.L_x_4:
        /* <DEDUP_REMOVED lines=10> */
.L_x_6:


//--------------------- .nv.global.init           --------------------------
	.section	.nv.global.init,"aw",@progbits
	.align	8
.nv.global.init:
	.type		hardcoded,@object
	.size		hardcoded,(.L_1 - hardcoded)
hardcoded:
        /*0000*/ 	.byte	0xdc, 0xe3, 0x21, 0x2f, 0x66, 0x6f, 0x1d, 0x6f
.L_1:


//--------------------- .nv.shared.reserved.0     --------------------------
	.section	.nv.shared.reserved.0,"aw",@nobits
	.weak		__nv_reservedSMEM_offset_0_alias
	.size		__nv_reservedSMEM_offset_0_alias, 0, 64
	.other		__nv_reservedSMEM_offset_0_alias,@"STO_CUDA_RESERVED_SHARED STV_DEFAULT"
__nv_reservedSMEM_offset_0_alias:
	.zero		0
	.zero		64


//--------------------- .nv.global                --------------------------
	.section	.nv.global,"aw",@nobits
	.align	4
.nv.global:
	.type		guessBox,@object
	.size		guessBox,(.L_0 - guessBox)
guessBox:
	.zero		16
.L_0:


//--------------------- .nv.constant0._Z13setupGuessBox3PosS_ --------------------------
	.section	.nv.constant0._Z13setupGuessBox3PosS_,"a",@progbits
	.sectionflags	@""
	.align	4
.nv.constant0._Z13setupGuessBox3PosS_:
	.zero		912


//--------------------- .nv.constant0._Z10threadWorkmPyS_Pl --------------------------
	.section	.nv.constant0._Z10threadWorkmPyS_Pl,"a",@progbits
	.sectionflags	@""
	.align	4
.nv.constant0._Z10threadWorkmPyS_Pl:
	.zero		928


//--------------------- SYMBOLS --------------------------

	.type		.nv.reservedSmem.offset0,@object
	.size		.nv.reservedSmem.offset0,0x4
